//
// Generated by NVIDIA NVVM Compiler
//
// Compiler Build ID: CL-36424714
// Cuda compilation tools, release 13.0, V13.0.88
// Based on NVVM 20.0.0
//

.version 9.0
.target sm_100
.address_size 64

	// .globl	_Z12memsetKernelPcii
.const .align 1 .b8 dConstBuff[128];

.visible .entry _Z12memsetKernelPcii(
	.param .u64 .ptr .align 1 _Z12memsetKernelPcii_param_0,
	.param .u32 _Z12memsetKernelPcii_param_1,
	.param .u32 _Z12memsetKernelPcii_param_2
)
{
	.reg .pred 	%p<15>;
	.reg .b16 	%rs<2>;
	.reg .b32 	%r<59>;
	.reg .b64 	%rd<16>;

	ld.param.u64 	%rd3, [_Z12memsetKernelPcii_param_0];
	ld.param.u32 	%r30, [_Z12memsetKernelPcii_param_1];
	cvta.to.global.u64 	%rd1, %rd3;
	mov.u32 	%r31, %ctaid.x;
	mov.u32 	%r1, %ntid.x;
	mov.u32 	%r32, %tid.x;
	mad.lo.s32 	%r51, %r31, %r1, %r32;
	add.s32 	%r33, %r30, 3;
	shr.s32 	%r34, %r33, 31;
	shr.u32 	%r35, %r34, 30;
	add.s32 	%r36, %r33, %r35;
	shr.s32 	%r3, %r36, 2;
	add.s32 	%r37, %r1, %r3;
	add.s32 	%r38, %r37, -1;
	neg.s32 	%r39, %r1;
	and.b32  	%r40, %r38, %r39;
	ld.param.u8 	%rs1, [_Z12memsetKernelPcii_param_2];
	sub.s32 	%r4, %r40, %r1;
	setp.ge.u32 	%p1, %r51, %r4;
	@%p1 bra 	$L__BB0_3;
	mov.u32 	%r41, %nctaid.x;
	mul.lo.s32 	%r5, %r41, %r1;
$L__BB0_2:
	mul.wide.s32 	%rd4, %r51, 4;
	add.s64 	%rd5, %rd1, %rd4;
	cvt.u32.u16 	%r42, %rs1;
	prmt.b32 	%r43, %r42, %r42, 0x3340U;
	prmt.b32 	%r44, %r43, %r43, 0x5410U;
	st.global.u32 	[%rd5], %r44;
	add.s32 	%r51, %r51, %r5;
	setp.lt.u32 	%p2, %r51, %r4;
	@%p2 bra 	$L__BB0_2;
$L__BB0_3:
	add.s32 	%r9, %r3, -1;
	setp.ge.s32 	%p3, %r51, %r9;
	@%p3 bra 	$L__BB0_5;
	mul.wide.s32 	%rd6, %r51, 4;
	add.s64 	%rd7, %rd1, %rd6;
	cvt.u32.u16 	%r45, %rs1;
	prmt.b32 	%r46, %r45, %r45, 0x3340U;
	prmt.b32 	%r47, %r46, %r46, 0x5410U;
	st.global.u32 	[%rd7], %r47;
$L__BB0_5:
	setp.ne.s32 	%p4, %r51, %r9;
	shl.b32 	%r54, %r51, 2;
	setp.ge.s32 	%p5, %r54, %r30;
	or.pred  	%p6, %p4, %p5;
	@%p6 bra 	$L__BB0_18;
	sub.s32 	%r11, %r30, %r54;
	and.b32  	%r12, %r11, 15;
	sub.s32 	%r48, %r54, %r30;
	setp.gt.u32 	%p7, %r48, -16;
	@%p7 bra 	$L__BB0_9;
	and.b32  	%r49, %r11, -16;
	neg.s32 	%r52, %r49;
	add.s64 	%rd2, %rd1, 7;
$L__BB0_8:
	.pragma "nounroll";
	cvt.s64.s32 	%rd8, %r54;
	add.s64 	%rd9, %rd2, %rd8;
	st.global.u8 	[%rd9+-7], %rs1;
	st.global.u8 	[%rd9+-6], %rs1;
	st.global.u8 	[%rd9+-5], %rs1;
	st.global.u8 	[%rd9+-4], %rs1;
	st.global.u8 	[%rd9+-3], %rs1;
	st.global.u8 	[%rd9+-2], %rs1;
	st.global.u8 	[%rd9+-1], %rs1;
	st.global.u8 	[%rd9], %rs1;
	st.global.u8 	[%rd9+1], %rs1;
	st.global.u8 	[%rd9+2], %rs1;
	st.global.u8 	[%rd9+3], %rs1;
	st.global.u8 	[%rd9+4], %rs1;
	st.global.u8 	[%rd9+5], %rs1;
	st.global.u8 	[%rd9+6], %rs1;
	st.global.u8 	[%rd9+7], %rs1;
	st.global.u8 	[%rd9+8], %rs1;
	add.s32 	%r54, %r54, 16;
	add.s32 	%r52, %r52, 16;
	setp.ne.s32 	%p8, %r52, 0;
	@%p8 bra 	$L__BB0_8;
$L__BB0_9:
	setp.eq.s32 	%p9, %r12, 0;
	@%p9 bra 	$L__BB0_18;
	and.b32  	%r19, %r11, 7;
	setp.lt.u32 	%p10, %r12, 8;
	@%p10 bra 	$L__BB0_12;
	cvt.s64.s32 	%rd10, %r54;
	add.s64 	%rd11, %rd1, %rd10;
	st.global.u8 	[%rd11], %rs1;
	st.global.u8 	[%rd11+1], %rs1;
	st.global.u8 	[%rd11+2], %rs1;
	st.global.u8 	[%rd11+3], %rs1;
	st.global.u8 	[%rd11+4], %rs1;
	st.global.u8 	[%rd11+5], %rs1;
	st.global.u8 	[%rd11+6], %rs1;
	st.global.u8 	[%rd11+7], %rs1;
	add.s32 	%r54, %r54, 8;
$L__BB0_12:
	setp.eq.s32 	%p11, %r19, 0;
	@%p11 bra 	$L__BB0_18;
	and.b32  	%r22, %r30, 3;
	setp.lt.u32 	%p12, %r19, 4;
	@%p12 bra 	$L__BB0_15;
	cvt.s64.s32 	%rd12, %r54;
	add.s64 	%rd13, %rd1, %rd12;
	st.global.u8 	[%rd13], %rs1;
	st.global.u8 	[%rd13+1], %rs1;
	st.global.u8 	[%rd13+2], %rs1;
	st.global.u8 	[%rd13+3], %rs1;
	add.s32 	%r54, %r54, 4;
$L__BB0_15:
	setp.eq.s32 	%p13, %r22, 0;
	@%p13 bra 	$L__BB0_18;
	neg.s32 	%r57, %r22;
$L__BB0_17:
	.pragma "nounroll";
	cvt.s64.s32 	%rd14, %r54;
	add.s64 	%rd15, %rd1, %rd14;
	st.global.u8 	[%rd15], %rs1;
	add.s32 	%r54, %r54, 1;
	add.s32 	%r57, %r57, 1;
	setp.ne.s32 	%p14, %r57, 0;
	@%p14 bra 	$L__BB0_17;
$L__BB0_18:
	ret;

}
	// .globl	_Z12memcpyKernelPci
.visible .entry _Z12memcpyKernelPci(
	.param .u64 .ptr .align 1 _Z12memcpyKernelPci_param_0,
	.param .u32 _Z12memcpyKernelPci_param_1
)
{
	.reg .pred 	%p<11>;
	.reg .b16 	%rs<6>;
	.reg .b32 	%r<52>;
	.reg .b64 	%rd<30>;

	ld.param.u64 	%rd3, [_Z12memcpyKernelPci_param_0];
	ld.param.u32 	%r23, [_Z12memcpyKernelPci_param_1];
	cvta.to.global.u64 	%rd1, %rd3;
	mov.u32 	%r24, %ctaid.x;
	mov.u32 	%r1, %ntid.x;
	mov.u32 	%r25, %tid.x;
	mad.lo.s32 	%r46, %r24, %r1, %r25;
	add.s32 	%r26, %r23, 3;
	shr.s32 	%r27, %r26, 31;
	shr.u32 	%r28, %r27, 30;
	add.s32 	%r29, %r26, %r28;
	shr.s32 	%r3, %r29, 2;
	add.s32 	%r30, %r1, %r3;
	add.s32 	%r31, %r30, -1;
	neg.s32 	%r32, %r1;
	and.b32  	%r33, %r31, %r32;
	sub.s32 	%r4, %r33, %r1;
	setp.ge.u32 	%p1, %r46, %r4;
	@%p1 bra 	$L__BB1_3;
	mov.u32 	%r34, %nctaid.x;
	mul.lo.s32 	%r5, %r34, %r1;
	mov.u64 	%rd5, dConstBuff;
$L__BB1_2:
	// begin inline asm
	mov.u32 %r35, %laneid;
	// end inline asm
	mul.wide.u32 	%rd4, %r35, 4;
	add.s64 	%rd6, %rd5, %rd4;
	ld.const.u32 	%r36, [%rd6];
	mul.wide.s32 	%rd7, %r46, 4;
	add.s64 	%rd8, %rd1, %rd7;
	st.global.u32 	[%rd8], %r36;
	add.s32 	%r46, %r46, %r5;
	setp.lt.u32 	%p2, %r46, %r4;
	@%p2 bra 	$L__BB1_2;
$L__BB1_3:
	add.s32 	%r9, %r3, -1;
	setp.ge.s32 	%p3, %r46, %r9;
	@%p3 bra 	$L__BB1_5;
	// begin inline asm
	mov.u32 %r37, %laneid;
	// end inline asm
	mul.wide.u32 	%rd9, %r37, 4;
	mov.u64 	%rd10, dConstBuff;
	add.s64 	%rd11, %rd10, %rd9;
	ld.const.u32 	%r38, [%rd11];
	mul.wide.s32 	%rd12, %r46, 4;
	add.s64 	%rd13, %rd1, %rd12;
	st.global.u32 	[%rd13], %r38;
$L__BB1_5:
	setp.ne.s32 	%p4, %r46, %r9;
	shl.b32 	%r10, %r46, 2;
	setp.ge.s32 	%p5, %r10, %r23;
	or.pred  	%p6, %p4, %p5;
	@%p6 bra 	$L__BB1_12;
	and.b32  	%r11, %r23, 3;
	setp.eq.s32 	%p7, %r11, 0;
	mov.u32 	%r49, %r10;
	@%p7 bra 	$L__BB1_9;
	neg.s32 	%r47, %r11;
	mov.u64 	%rd17, dConstBuff;
	mov.u32 	%r49, %r10;
$L__BB1_8:
	.pragma "nounroll";
	cvt.s64.s32 	%rd14, %r49;
	add.s64 	%rd15, %rd1, %rd14;
	// begin inline asm
	mov.u32 %r39, %laneid;
	// end inline asm
	cvt.u64.u32 	%rd16, %r39;
	add.s64 	%rd18, %rd17, %rd16;
	ld.const.u8 	%rs1, [%rd18];
	st.global.u8 	[%rd15], %rs1;
	add.s32 	%r49, %r49, 1;
	add.s32 	%r47, %r47, 1;
	setp.ne.s32 	%p8, %r47, 0;
	@%p8 bra 	$L__BB1_8;
$L__BB1_9:
	sub.s32 	%r40, %r10, %r23;
	setp.gt.u32 	%p9, %r40, -4;
	@%p9 bra 	$L__BB1_12;
	sub.s32 	%r50, %r49, %r23;
	add.s64 	%rd2, %rd1, 1;
	mov.u64 	%rd22, dConstBuff;
$L__BB1_11:
	cvt.s64.s32 	%rd19, %r49;
	add.s64 	%rd20, %rd2, %rd19;
	// begin inline asm
	mov.u32 %r41, %laneid;
	// end inline asm
	cvt.u64.u32 	%rd21, %r41;
	add.s64 	%rd23, %rd22, %rd21;
	ld.const.u8 	%rs2, [%rd23];
	st.global.u8 	[%rd20+-1], %rs2;
	// begin inline asm
	mov.u32 %r42, %laneid;
	// end inline asm
	cvt.u64.u32 	%rd24, %r42;
	add.s64 	%rd25, %rd22, %rd24;
	ld.const.u8 	%rs3, [%rd25];
	st.global.u8 	[%rd20], %rs3;
	// begin inline asm
	mov.u32 %r43, %laneid;
	// end inline asm
	cvt.u64.u32 	%rd26, %r43;
	add.s64 	%rd27, %rd22, %rd26;
	ld.const.u8 	%rs4, [%rd27];
	st.global.u8 	[%rd20+1], %rs4;
	// begin inline asm
	mov.u32 %r44, %laneid;
	// end inline asm
	cvt.u64.u32 	%rd28, %r44;
	add.s64 	%rd29, %rd22, %rd28;
	ld.const.u8 	%rs5, [%rd29];
	st.global.u8 	[%rd20+2], %rs5;
	add.s32 	%r49, %r49, 4;
	add.s32 	%r50, %r50, 4;
	setp.ne.s32 	%p10, %r50, 0;
	@%p10 bra 	$L__BB1_11;
$L__BB1_12:
	ret;

}


// ===== COMPILED SASS (sm_100) =====

	.target	sm_100

	.elftype	@"ET_EXEC"


//--------------------- .note.nv.tkinfo           --------------------------
	.section	.note.nv.tkinfo,"",@"SHT_NOTE"
	.sectionflags	@"SHF_NOTE_NV_TKINFO"
	.tkinfo
        /*0018*/ 	.word	0x00000002
        /*0030*/ 	.string	""
        /*0030*/ 	.string	"ptxas"
        /*0030*/ 	.string	"Cuda compilation tools, release 13.0, V13.0.88"
        /*0030*/ 	.string	"Build cuda_13.0.r13.0/compiler.36424714_0"
        /*0030*/ 	.string	"-arch sm_100 -m 64 "



//--------------------- .note.nv.cuinfo           --------------------------
	.section	.note.nv.cuinfo,"",@"SHT_NOTE"
	.sectionflags	@"SHF_NOTE_NV_CUINFO"
        /*0018*/ 	.short	0x0002
        /*001a*/ 	.short	0x0064
        /*001c*/ 	.short	0x0082
	.zero		2


//--------------------- .nv.info                  --------------------------
	.section	.nv.info,"",@"SHT_CUDA_INFO"
	.align	4


	//----- nvinfo : EIATTR_REGCOUNT
	.align		4
        /*0000*/ 	.byte	0x04, 0x2f
        /*0002*/ 	.short	(.L_2 - .L_1)
	.align		4
.L_1:
        /*0004*/ 	.word	index@(_Z12memsetKernelPcii)
        /*0008*/ 	.word	0x0000000f


	//----- nvinfo : EIATTR_FRAME_SIZE
	.align		4
.L_2:
        /*000c*/ 	.byte	0x04, 0x11
        /*000e*/ 	.short	(.L_4 - .L_3)
	.align		4
.L_3:
        /*0010*/ 	.word	index@(_Z12memsetKernelPcii)
        /*0014*/ 	.word	0x00000000


	//----- nvinfo : EIATTR_REGCOUNT
	.align		4
.L_4:
        /*0018*/ 	.byte	0x04, 0x2f
        /*001a*/ 	.short	(.L_6 - .L_5)
	.align		4
.L_5:
        /*001c*/ 	.word	index@(_Z12memcpyKernelPci)
        /*0020*/ 	.word	0x0000000d


	//----- nvinfo : EIATTR_FRAME_SIZE
	.align		4
.L_6:
        /*0024*/ 	.byte	0x04, 0x11
        /*0026*/ 	.short	(.L_8 - .L_7)
	.align		4
.L_7:
        /*0028*/ 	.word	index@(_Z12memcpyKernelPci)
        /*002c*/ 	.word	0x00000000


	//----- nvinfo : EIATTR_MIN_STACK_SIZE
	.align		4
.L_8:
        /*0030*/ 	.byte	0x04, 0x12
        /*0032*/ 	.short	(.L_10 - .L_9)
	.align		4
.L_9:
        /*0034*/ 	.word	index@(_Z12memcpyKernelPci)
        /*0038*/ 	.word	0x00000000


	//----- nvinfo : EIATTR_MIN_STACK_SIZE
	.align		4
.L_10:
        /*003c*/ 	.byte	0x04, 0x12
        /*003e*/ 	.short	(.L_12 - .L_11)
	.align		4
.L_11:
        /*0040*/ 	.word	index@(_Z12memsetKernelPcii)
        /*0044*/ 	.word	0x00000000
.L_12:


//--------------------- .nv.compat                --------------------------
	.section	.nv.compat,"",@"SHT_CUDA_COMPAT_INFO"
	.align	4
        /*0000*/ 	.byte	0x02, 0x09, 0x00, 0x00, 0x02, 0x02, 0x01, 0x00, 0x02, 0x05, 0x05, 0x00, 0x03, 0x07, 0x01, 0x01
        /*0010*/ 	.byte	0x02, 0x03, 0x00, 0x00, 0x02, 0x06, 0x01, 0x00, 0x04, 0x0b, 0x08, 0x00, 0x09, 0x00, 0x00, 0x00
        /*0020*/ 	.byte	0x00, 0x00, 0x00, 0x00


//--------------------- .nv.info._Z12memcpyKernelPci --------------------------
	.section	.nv.info._Z12memcpyKernelPci,"",@"SHT_CUDA_INFO"
	.sectionflags	@""
	.align	4


	//----- nvinfo : EIATTR_CUDA_API_VERSION
	.align		4
        /*0000*/ 	.byte	0x04, 0x37
        /*0002*/ 	.short	(.L_14 - .L_13)
.L_13:
        /*0004*/ 	.word	0x00000082


	//----- nvinfo : EIATTR_KPARAM_INFO
	.align		4
.L_14:
        /*0008*/ 	.byte	0x04, 0x17
        /*000a*/ 	.short	(.L_16 - .L_15)
.L_15:
        /*000c*/ 	.word	0x00000000
        /*0010*/ 	.short	0x0001
        /*0012*/ 	.short	0x0008
        /*0014*/ 	.byte	0x00, 0xf0, 0x11, 0x00


	//----- nvinfo : EIATTR_KPARAM_INFO
	.align		4
.L_16:
        /*0018*/ 	.byte	0x04, 0x17
        /*001a*/ 	.short	(.L_18 - .L_17)
.L_17:
        /*001c*/ 	.word	0x00000000
        /*0020*/ 	.short	0x0000
        /*0022*/ 	.short	0x0000
        /*0024*/ 	.byte	0x00, 0xf5, 0x21, 0x00


	//----- nvinfo : EIATTR_SPARSE_MMA_MASK
	.align		4
.L_18:
        /*0028*/ 	.byte	0x03, 0x50
        /*002a*/ 	.short	0x0000


	//----- nvinfo : EIATTR_MAXREG_COUNT
	.align		4
        /*002c*/ 	.byte	0x03, 0x1b
        /*002e*/ 	.short	0x00ff


	//----- nvinfo : EIATTR_MERCURY_ISA_VERSION
	.align		4
        /*0030*/ 	.byte	0x03, 0x5f
        /*0032*/ 	.short	0x0101


	//----- nvinfo : EIATTR_VRC_CTA_INIT_COUNT
	.align		4
        /*0034*/ 	.byte	0x02, 0x4a
	.zero		1
	.zero		1


	//----- nvinfo : EIATTR_EXIT_INSTR_OFFSETS
	.align		4
        /*0038*/ 	.byte	0x04, 0x1c
        /*003a*/ 	.short	(.L_20 - .L_19)


	//   ....[0]....
.L_19:
        /*003c*/ 	.word	0x00000290


	//   ....[1]....
        /*0040*/ 	.word	0x00000390


	//   ....[2]....
        /*0044*/ 	.word	0x00000480


	//----- nvinfo : EIATTR_CRS_STACK_SIZE
	.align		4
.L_20:
        /*0048*/ 	.byte	0x04, 0x1e
        /*004a*/ 	.short	(.L_22 - .L_21)
.L_21:
        /*004c*/ 	.word	0x00000000


	//----- nvinfo : EIATTR_CBANK_PARAM_SIZE
	.align		4
.L_22:
        /*0050*/ 	.byte	0x03, 0x19
        /*0052*/ 	.short	0x000c


	//----- nvinfo : EIATTR_PARAM_CBANK
	.align		4
        /*0054*/ 	.byte	0x04, 0x0a
        /*0056*/ 	.short	(.L_24 - .L_23)
	.align		4
.L_23:
        /*0058*/ 	.word	index@(.nv.constant0._Z12memcpyKernelPci)
        /*005c*/ 	.short	0x0380
        /*005e*/ 	.short	0x000c


	//----- nvinfo : EIATTR_SW_WAR
	.align		4
.L_24:
        /*0060*/ 	.byte	0x04, 0x36
        /*0062*/ 	.short	(.L_26 - .L_25)
.L_25:
        /*0064*/ 	.word	0x00000008
.L_26:


//--------------------- .nv.info._Z12memsetKernelPcii --------------------------
	.section	.nv.info._Z12memsetKernelPcii,"",@"SHT_CUDA_INFO"
	.sectionflags	@""
	.align	4


	//----- nvinfo : EIATTR_CUDA_API_VERSION
	.align		4
        /*0000*/ 	.byte	0x04, 0x37
        /*0002*/ 	.short	(.L_28 - .L_27)
.L_27:
        /*0004*/ 	.word	0x00000082


	//----- nvinfo : EIATTR_KPARAM_INFO
	.align		4
.L_28:
        /*0008*/ 	.byte	0x04, 0x17
        /*000a*/ 	.short	(.L_30 - .L_29)
.L_29:
        /*000c*/ 	.word	0x00000000
        /*0010*/ 	.short	0x0002
        /*0012*/ 	.short	0x000c
        /*0014*/ 	.byte	0x00, 0xf0, 0x11, 0x00


	//----- nvinfo : EIATTR_KPARAM_INFO
	.align		4
.L_30:
        /*0018*/ 	.byte	0x04, 0x17
        /*001a*/ 	.short	(.L_32 - .L_31)
.L_31:
        /*001c*/ 	.word	0x00000000
        /*0020*/ 	.short	0x0001
        /*0022*/ 	.short	0x0008
        /*0024*/ 	.byte	0x00, 0xf0, 0x11, 0x00


	//----- nvinfo : EIATTR_KPARAM_INFO
	.align		4
.L_32:
        /*0028*/ 	.byte	0x04, 0x17
        /*002a*/ 	.short	(.L_34 - .L_33)
.L_33:
        /*002c*/ 	.word	0x00000000
        /*0030*/ 	.short	0x0000
        /*0032*/ 	.short	0x0000
        /*0034*/ 	.byte	0x00, 0xf5, 0x21, 0x00


	//----- nvinfo : EIATTR_SPARSE_MMA_MASK
	.align		4
.L_34:
        /*0038*/ 	.byte	0x03, 0x50
        /*003a*/ 	.short	0x0000


	//----- nvinfo : EIATTR_MAXREG_COUNT
	.align		4
        /*003c*/ 	.byte	0x03, 0x1b
        /*003e*/ 	.short	0x00ff


	//----- nvinfo : EIATTR_MERCURY_ISA_VERSION
	.align		4
        /*0040*/ 	.byte	0x03, 0x5f
        /*0042*/ 	.short	0x0101


	//----- nvinfo : EIATTR_VRC_CTA_INIT_COUNT
	.align		4
        /*0044*/ 	.byte	0x02, 0x4a
	.zero		1
	.zero		1


	//----- nvinfo : EIATTR_EXIT_INSTR_OFFSETS
	.align		4
        /*0048*/ 	.byte	0x04, 0x1c
        /*004a*/ 	.short	(.L_36 - .L_35)


	//   ....[0]....
.L_35:
        /*004c*/ 	.word	0x00000280


	//   ....[1]....
        /*0050*/ 	.word	0x000004b0


	//   ....[2]....
        /*0054*/ 	.word	0x000005e0


	//   ....[3]....
        /*0058*/ 	.word	0x000006d0


	//   ....[4]....
        /*005c*/ 	.word	0x00000780


	//----- nvinfo : EIATTR_CRS_STACK_SIZE
	.align		4
.L_36:
        /*0060*/ 	.byte	0x04, 0x1e
        /*0062*/ 	.short	(.L_38 - .L_37)
.L_37:
        /*0064*/ 	.word	0x00000000


	//----- nvinfo : EIATTR_CBANK_PARAM_SIZE
	.align		4
.L_38:
        /*0068*/ 	.byte	0x03, 0x19
        /*006a*/ 	.short	0x0010


	//----- nvinfo : EIATTR_PARAM_CBANK
	.align		4
        /*006c*/ 	.byte	0x04, 0x0a
        /*006e*/ 	.short	(.L_40 - .L_39)
	.align		4
.L_39:
        /*0070*/ 	.word	index@(.nv.constant0._Z12memsetKernelPcii)
        /*0074*/ 	.short	0x0380
        /*0076*/ 	.short	0x0010


	//----- nvinfo : EIATTR_SW_WAR
	.align		4
.L_40:
        /*0078*/ 	.byte	0x04, 0x36
        /*007a*/ 	.short	(.L_42 - .L_41)
.L_41:
        /*007c*/ 	.word	0x00000008
.L_42:


//--------------------- .nv.callgraph             --------------------------
	.section	.nv.callgraph,"",@"SHT_CUDA_CALLGRAPH"
	.align	4
	.sectionentsize	8
	.align		4
        /*0000*/ 	.word	0x00000000
	.align		4
        /*0004*/ 	.word	0xffffffff
	.align		4
        /*0008*/ 	.word	0x00000000
	.align		4
        /*000c*/ 	.word	0xfffffffe
	.align		4
        /*0010*/ 	.word	0x00000000
	.align		4
        /*0014*/ 	.word	0xfffffffd
	.align		4
        /*0018*/ 	.word	0x00000000
	.align		4
        /*001c*/ 	.word	0xfffffffc


//--------------------- .nv.constant3             --------------------------
	.section	.nv.constant3,"a",@progbits
.nv.constant3:
	.type		dConstBuff,@object
	.size		dConstBuff,(.L_0 - dConstBuff)
dConstBuff:
	.zero		128
.L_0:


//--------------------- .text._Z12memcpyKernelPci --------------------------
	.section	.text._Z12memcpyKernelPci,"ax",@progbits
	.align	128
        .global         _Z12memcpyKernelPci
        .type           _Z12memcpyKernelPci,@function
        .size           _Z12memcpyKernelPci,(.L_x_19 - _Z12memcpyKernelPci)
        .other          _Z12memcpyKernelPci,@"STO_CUDA_ENTRY STV_DEFAULT"
_Z12memcpyKernelPci:
.text._Z12memcpyKernelPci:
[----:B------:R-:W-:Y:S08]  /*0000*/  LDC R1, c[0x0][0x37c] ;  /* 0x0000df00ff017b82 */ /* 0x000ff00000000800 */
[----:B------:R-:W0:Y:S01]  /*0010*/  LDC R0, c[0x0][0x388] ;  /* 0x0000e200ff007b82 */ /* 0x000e220000000800 */
[----:B------:R-:W1:Y:S01]  /*0020*/  S2R R7, SR_TID.X ;  /* 0x0000000000077919 */ /* 0x000e620000002100 */
[----:B------:R-:W-:Y:S06]  /*0030*/  BSSY.RECONVERGENT B0, `(.L_x_0) ;  /* 0x000001b000007945 */ /* 0x000fec0003800200 */
[----:B------:R-:W2:Y:S08]  /*0040*/  LDC R8, c[0x0][0x360] ;  /* 0x0000d800ff087b82 */ /* 0x000eb00000000800 */
[----:B------:R-:W1:Y:S01]  /*0050*/  S2UR UR4, SR_CTAID.X ;  /* 0x00000000000479c3 */ /* 0x000e620000002500 */
[----:B0-----:R-:W-:-:S05]  /*0060*/  VIADD R2, R0, 0x3 ;  /* 0x0000000300027836 */ /* 0x001fca0000000000 */
[----:B------:R-:W-:Y:S01]  /*0070*/  SHF.R.S32.HI R3, RZ, 0x1f, R2 ;  /* 0x0000001fff037819 */ /* 0x000fe20000011402 */
[----:B--2---:R-:W-:-:S03]  /*0080*/  IMAD.MOV R5, RZ, RZ, -R8 ;  /* 0x000000ffff057224 */ /* 0x004fc600078e0a08 */
[----:B------:R-:W-:-:S04]  /*0090*/  LEA.HI R3, R3, R2, RZ, 0x2 ;  /* 0x0000000203037211 */ /* 0x000fc800078f10ff */
[C---:B------:R-:W-:Y:S02]  /*00a0*/  LEA.HI.SX32 R2, R3.reuse, R8, 0x1e ;  /* 0x0000000803027211 */ /* 0x040fe400078ff2ff */
[----:B------:R-:W-:Y:S01]  /*00b0*/  LEA.HI.SX32 R10, R3, 0xffffffff, 0x1e ;  /* 0xffffffff030a7811 */ /* 0x000fe200078ff2ff */
[----:B-1----:R-:W-:Y:S01]  /*00c0*/  IMAD R7, R8, UR4, R7 ;  /* 0x0000000408077c24 */ /* 0x002fe2000f8e0207 */
[----:B------:R-:W0:Y:S01]  /*00d0*/  LDCU.64 UR4, c[0x0][0x358] ;  /* 0x00006b00ff0477ac */ /* 0x000e220008000a00 */
[----:B------:R-:W-:-:S05]  /*00e0*/  VIADD R2, R2, 0xffffffff ;  /* 0xffffffff02027836 */ /* 0x000fca0000000000 */
[----:B------:R-:W-:-:S05]  /*00f0*/  LOP3.LUT R2, R2, R5, RZ, 0xc0, !PT ;  /* 0x0000000502027212 */ /* 0x000fca00078ec0ff */
[----:B------:R-:W-:-:S05]  /*0100*/  IMAD.IADD R6, R2, 0x1, -R8 ;  /* 0x0000000102067824 */ /* 0x000fca00078e0a08 */
[----:B------:R-:W-:-:S13]  /*0110*/  ISETP.GE.U32.AND P0, PT, R7, R6, PT ;  /* 0x000000060700720c */ /* 0x000fda0003f06070 */
[----:B0-----:R-:W-:Y:S05]  /*0120*/  @P0 BRA `(.L_x_1) ;  /* 0x00000000002c0947 */ /* 0x001fea0003800000 */
[----:B------:R-:W0:Y:S01]  /*0130*/  S2R R2, SR_LANEID ;  /* 0x0000000000027919 */ /* 0x000e220000000000 */
[----:B------:R-:W1:Y:S01]  /*0140*/  LDC.64 R4, c[0x0][0x380] ;  /* 0x0000e000ff047b82 */ /* 0x000e620000000a00 */
[----:B------:R-:W2:Y:S02]  /*0150*/  LDCU UR6, c[0x0][0x370] ;  /* 0x00006e00ff0677ac */ /* 0x000ea40008000800 */
[----:B--2---:R-:W-:Y:S02]  /*0160*/  IMAD R8, R8, UR6, RZ ;  /* 0x0000000608087c24 */ /* 0x004fe4000f8e02ff */
[----:B0-----:R-:W-:-:S04]  /*0170*/  IMAD.SHL.U32 R2, R2, 0x4, RZ ;  /* 0x0000000402027824 */ /* 0x001fc800078e00ff */
[----:B------:R0:W2:Y:S03]  /*0180*/  LDC R9, c[0x3][R2] ;  /* 0x00c0000002097b82 */ /* 0x0000a60000000800 */
.L_x_2:
[----:B01----:R-:W-:-:S04]  /*0190*/  IMAD.WIDE R2, R7, 0x4, R4 ;  /* 0x0000000407027825 */ /* 0x003fc800078e0204 */
[----:B------:R-:W-:Y:S01]  /*01a0*/  IMAD.IADD R7, R8, 0x1, R7 ;  /* 0x0000000108077824 */ /* 0x000fe200078e0207 */
[----:B--2---:R3:W-:Y:S04]  /*01b0*/  STG.E desc[UR4][R2.64], R9 ;  /* 0x0000000902007986 */ /* 0x0047e8000c101904 */
[----:B------:R-:W-:-:S13]  /*01c0*/  ISETP.GE.U32.AND P0, PT, R7, R6, PT ;  /* 0x000000060700720c */ /* 0x000fda0003f06070 */
[----:B---3--:R-:W-:Y:S05]  /*01d0*/  @!P0 BRA `(.L_x_2) ;  /* 0xfffffffc00ec8947 */ /* 0x008fea000383ffff */
.L_x_1:
[----:B------:R-:W-:Y:S05]  /*01e0*/  BSYNC.RECONVERGENT B0 ;  /* 0x0000000000007941 */ /* 0x000fea0003800200 */
.L_x_0:
[C---:B------:R-:W-:Y:S02]  /*01f0*/  ISETP.GE.AND P1, PT, R7.reuse, R10, PT ;  /* 0x0000000a0700720c */ /* 0x040fe40003f26270 */
[----:B------:R-:W-:-:S04]  /*0200*/  SHF.L.U32 R5, R7, 0x2, RZ ;  /* 0x0000000207057819 */ /* 0x000fc800000006ff */
[----:B------:R-:W-:-:S04]  /*0210*/  ISETP.GE.AND P0, PT, R5, R0, PT ;  /* 0x000000000500720c */ /* 0x000fc80003f06270 */
[----:B------:R-:W-:-:S03]  /*0220*/  ISETP.NE.OR P0, PT, R7, R10, P0 ;  /* 0x0000000a0700720c */ /* 0x000fc60000705670 */
[----:B------:R-:W0:Y:S02]  /*0230*/  @!P1 S2R R2, SR_LANEID ;  /* 0x0000000000029919 */ /* 0x000e240000000000 */
[----:B0-----:R-:W-:Y:S02]  /*0240*/  @!P1 IMAD.SHL.U32 R4, R2, 0x4, RZ ;  /* 0x0000000402049824 */ /* 0x001fe400078e00ff */
[----:B------:R-:W0:Y:S08]  /*0250*/  @!P1 LDC.64 R2, c[0x0][0x380] ;  /* 0x0000e000ff029b82 */ /* 0x000e300000000a00 */
[----:B------:R-:W1:Y:S01]  /*0260*/  @!P1 LDC R9, c[0x3][R4] ;  /* 0x00c0000004099b82 */ /* 0x000e620000000800 */
[----:B0-----:R-:W-:-:S05]  /*0270*/  @!P1 IMAD.WIDE R2, R7, 0x4, R2 ;  /* 0x0000000407029825 */ /* 0x001fca00078e0202 */
[----:B-1----:R0:W-:Y:S01]  /*0280*/  @!P1 STG.E desc[UR4][R2.64], R9 ;  /* 0x0000000902009986 */ /* 0x0021e2000c101904 */
[----:B------:R-:W-:Y:S05]  /*0290*/  @P0 EXIT ;  /* 0x000000000000094d */ /* 0x000fea0003800000 */
[----:B0-----:R-:W-:Y:S01]  /*02a0*/  LOP3.LUT P1, R2, R0, 0x3, RZ, 0xc0, !PT ;  /* 0x0000000300027812 */ /* 0x001fe2000782c0ff */
[----:B------:R-:W-:-:S05]  /*02b0*/  IMAD.IADD R3, R5, 0x1, -R0 ;  /* 0x0000000105037824 */ /* 0x000fca00078e0a00 */
[----:B------:R-:W-:-:S07]  /*02c0*/  ISETP.GT.U32.AND P0, PT, R3, -0x4, PT ;  /* 0xfffffffc0300780c */ /* 0x000fce0003f04070 */
[----:B------:R-:W-:Y:S06]  /*02d0*/  @!P1 BRA `(.L_x_3) ;  /* 0x00000000002c9947 */ /* 0x000fec0003800000 */
[----:B------:R-:W0:Y:S01]  /*02e0*/  S2R R7, SR_LANEID ;  /* 0x0000000000077919 */ /* 0x000e220000000000 */
[----:B------:R-:W-:Y:S01]  /*02f0*/  IMAD.MOV R4, RZ, RZ, -R2 ;  /* 0x000000ffff047224 */ /* 0x000fe200078e0a02 */
[----:B------:R-:W1:Y:S02]  /*0300*/  LDCU.64 UR6, c[0x0][0x380] ;  /* 0x00007000ff0677ac */ /* 0x000e640008000a00 */
[----:B01----:R-:W0:Y:S04]  /*0310*/  LDC.U8 R7, c[0x3][R7] ;  /* 0x00c0000007077b82 */ /* 0x003e280000000000 */
.L_x_4:
[----:B-1----:R-:W-:Y:S01]  /*0320*/  IADD3 R2, P1, PT, R5, UR6, RZ ;  /* 0x0000000605027c10 */ /* 0x002fe2000ff3e0ff */
[----:B------:R-:W-:-:S03]  /*0330*/  VIADD R4, R4, 0x1 ;  /* 0x0000000104047836 */ /* 0x000fc60000000000 */
[C---:B------:R-:W-:Y:S01]  /*0340*/  LEA.HI.X.SX32 R3, R5.reuse, UR7, 0x1, P1 ;  /* 0x0000000705037c11 */ /* 0x040fe200088f0eff */
[----:B------:R-:W-:Y:S01]  /*0350*/  VIADD R5, R5, 0x1 ;  /* 0x0000000105057836 */ /* 0x000fe20000000000 */
[----:B------:R-:W-:-:S03]  /*0360*/  ISETP.NE.AND P1, PT, R4, RZ, PT ;  /* 0x000000ff0400720c */ /* 0x000fc60003f25270 */
[----:B0-----:R1:W-:Y:S10]  /*0370*/  STG.E.U8 desc[UR4][R2.64], R7 ;  /* 0x0000000702007986 */ /* 0x0013f4000c101104 */
[----:B------:R-:W-:Y:S05]  /*0380*/  @P1 BRA `(.L_x_4) ;  /* 0xfffffffc00e41947 */ /* 0x000fea000383ffff */
.L_x_3:
[----:B------:R-:W-:Y:S05]  /*0390*/  @P0 EXIT ;  /* 0x000000000000094d */ /* 0x000fea0003800000 */
[----:B-1----:R-:W0:Y:S01]  /*03a0*/  S2R R2, SR_LANEID ;  /* 0x0000000000027919 */ /* 0x002e220000000000 */
[----:B------:R-:W-:Y:S01]  /*03b0*/  IADD3 R0, PT, PT, R5, -R0, RZ ;  /* 0x8000000005007210 */ /* 0x000fe20007ffe0ff */
[----:B------:R-:W1:Y:S02]  /*03c0*/  LDCU.64 UR6, c[0x0][0x380] ;  /* 0x00007000ff0677ac */ /* 0x000e640008000a00 */
[----:B01----:R0:W2:Y:S04]  /*03d0*/  LDC.U8 R7, c[0x3][R2] ;  /* 0x00c0000002077b82 */ /* 0x0030a80000000000 */
.L_x_5:
[----:B01----:R-:W-:Y:S01]  /*03e0*/  IADD3.X R2, P0, PT, R5, UR6, RZ, PT, !PT ;  /* 0x0000000605027c10 */ /* 0x003fe2000bf1e4ff */
[----:B------:R-:W-:-:S03]  /*03f0*/  VIADD R0, R0, 0x4 ;  /* 0x0000000400007836 */ /* 0x000fc60000000000 */
[C---:B------:R-:W-:Y:S01]  /*0400*/  LEA.HI.X.SX32 R3, R5.reuse, UR7, 0x1, P0 ;  /* 0x0000000705037c11 */ /* 0x040fe200080f0eff */
[----:B------:R-:W-:Y:S01]  /*0410*/  VIADD R5, R5, 0x4 ;  /* 0x0000000405057836 */ /* 0x000fe20000000000 */
[----:B------:R-:W-:-:S03]  /*0420*/  ISETP.NE.AND P0, PT, R0, RZ, PT ;  /* 0x000000ff0000720c */ /* 0x000fc60003f05270 */
[----:B--2---:R1:W-:Y:S04]  /*0430*/  STG.E.U8 desc[UR4][R2.64+-0x1], R7 ;  /* 0xffffff0702007986 */ /* 0x0043e8000c101104 */
[----:B------:R1:W-:Y:S04]  /*0440*/  STG.E.U8 desc[UR4][R2.64], R7 ;  /* 0x0000000702007986 */ /* 0x0003e8000c101104 */
[----:B------:R1:W-:Y:S04]  /*0450*/  STG.E.U8 desc[UR4][R2.64+0x1], R7 ;  /* 0x0000010702007986 */ /* 0x0003e8000c101104 */
[----:B------:R1:W-:Y:S01]  /*0460*/  STG.E.U8 desc[UR4][R2.64+0x2], R7 ;  /* 0x0000020702007986 */ /* 0x0003e2000c101104 */
[----:B------:R-:W-:Y:S05]  /*0470*/  @P0 BRA `(.L_x_5) ;  /* 0xfffffffc00d80947 */ /* 0x000fea000383ffff */
[----:B------:R-:W-:Y:S05]  /*0480*/  EXIT ;  /* 0x000000000000794d */ /* 0x000fea0003800000 */
.L_x_6:
[----:B------:R-:W-:-:S00]  /*0490*/  BRA `(.L_x_6) ;  /* 0xfffffffc00fc7947 */ /* 0x000fc0000383ffff */
[----:B------:R-:W-:-:S00]  /*04a0*/  NOP ;  /* 0x0000000000007918 */ /* 0x000fc00000000000 */
        /* <DEDUP_REMOVED lines=13> */
.L_x_19:


//--------------------- .text._Z12memsetKernelPcii --------------------------
	.section	.text._Z12memsetKernelPcii,"ax",@progbits
	.align	128
        .global         _Z12memsetKernelPcii
        .type           _Z12memsetKernelPcii,@function
        .size           _Z12memsetKernelPcii,(.L_x_20 - _Z12memsetKernelPcii)
        .other          _Z12memsetKernelPcii,@"STO_CUDA_ENTRY STV_DEFAULT"
_Z12memsetKernelPcii:
.text._Z12memsetKernelPcii:
        /* <DEDUP_REMOVED lines=16> */
[----:B------:R-:W-:Y:S02]  /*0100*/  IMAD.IADD R8, R2, 0x1, -R10 ;  /* 0x0000000102087824 */ /* 0x000fe400078e0a0a */
[----:B------:R-:W1:Y:S03]  /*0110*/  LDC.U8 R2, c[0x0][0x38c] ;  /* 0x0000e300ff027b82 */ /* 0x000e660000000000 */
[----:B------:R-:W-:-:S13]  /*0120*/  ISETP.GE.U32.AND P0, PT, R9, R8, PT ;  /* 0x000000080900720c */ /* 0x000fda0003f06070 */
[----:B0-----:R-:W-:Y:S05]  /*0130*/  @P0 BRA `(.L_x_8) ;  /* 0x0000000000280947 */ /* 0x001fea0003800000 */
[----:B------:R-:W0:Y:S01]  /*0140*/  LDC.64 R6, c[0x0][0x380] ;  /* 0x0000e000ff067b82 */ /* 0x000e220000000a00 */
[----:B------:R-:W2:Y:S01]  /*0150*/  LDCU UR6, c[0x0][0x370] ;  /* 0x00006e00ff0677ac */ /* 0x000ea20008000800 */
[----:B-1----:R-:W-:-:S04]  /*0160*/  PRMT R3, R2, 0x3340, R2 ;  /* 0x0000334002037816 */ /* 0x002fc80000000002 */
[----:B------:R-:W-:Y:S01]  /*0170*/  PRMT R3, R3, 0x5410, R3 ;  /* 0x0000541003037816 */ /* 0x000fe20000000003 */
[----:B--2---:R-:W-:-:S07]  /*0180*/  IMAD R10, R10, UR6, RZ ;  /* 0x000000060a0a7c24 */ /* 0x004fce000f8e02ff */
.L_x_9:
[----:B0-----:R-:W-:-:S04]  /*0190*/  IMAD.WIDE R4, R9, 0x4, R6 ;  /* 0x0000000409047825 */ /* 0x001fc800078e0206 */
[----:B------:R-:W-:Y:S01]  /*01a0*/  IMAD.IADD R9, R10, 0x1, R9 ;  /* 0x000000010a097824 */ /* 0x000fe200078e0209 */
[----:B------:R2:W-:Y:S04]  /*01b0*/  STG.E desc[UR4][R4.64], R3 ;  /* 0x0000000304007986 */ /* 0x0005e8000c101904 */
[----:B------:R-:W-:-:S13]  /*01c0*/  ISETP.GE.U32.AND P0, PT, R9, R8, PT ;  /* 0x000000080900720c */ /* 0x000fda0003f06070 */
[----:B--2---:R-:W-:Y:S05]  /*01d0*/  @!P0 BRA `(.L_x_9) ;  /* 0xfffffffc00ec8947 */ /* 0x004fea000383ffff */
.L_x_8:
[----:B------:R-:W-:Y:S05]  /*01e0*/  BSYNC.RECONVERGENT B0 ;  /* 0x0000000000007941 */ /* 0x000fea0003800200 */
.L_x_7:
[C---:B------:R-:W-:Y:S01]  /*01f0*/  ISETP.GE.AND P1, PT, R9.reuse, R12, PT ;  /* 0x0000000c0900720c */ /* 0x040fe20003f26270 */
[----:B------:R-:W-:-:S05]  /*0200*/  IMAD.SHL.U32 R3, R9, 0x4, RZ ;  /* 0x0000000409037824 */ /* 0x000fca00078e00ff */
[----:B------:R-:W-:-:S04]  /*0210*/  ISETP.GE.AND P0, PT, R3, R0, PT ;  /* 0x000000000300720c */ /* 0x000fc80003f06270 */
[----:B------:R-:W-:-:S03]  /*0220*/  ISETP.NE.OR P0, PT, R9, R12, P0 ;  /* 0x0000000c0900720c */ /* 0x000fc60000705670 */
[----:B------:R-:W0:Y:S01]  /*0230*/  @!P1 LDC.64 R4, c[0x0][0x380] ;  /* 0x0000e000ff049b82 */ /* 0x000e220000000a00 */
[----:B-1----:R-:W-:-:S04]  /*0240*/  @!P1 PRMT R6, R2, 0x3340, R2 ;  /* 0x0000334002069816 */ /* 0x002fc80000000002 */
[----:B------:R-:W-:Y:S01]  /*0250*/  @!P1 PRMT R7, R6, 0x5410, R6 ;  /* 0x0000541006079816 */ /* 0x000fe20000000006 */
[----:B0-----:R-:W-:-:S05]  /*0260*/  @!P1 IMAD.WIDE R4, R9, 0x4, R4 ;  /* 0x0000000409049825 */ /* 0x001fca00078e0204 */
[----:B------:R0:W-:Y:S01]  /*0270*/  @!P1 STG.E desc[UR4][R4.64], R7 ;  /* 0x0000000704009986 */ /* 0x0001e2000c101904 */
[----:B------:R-:W-:Y:S05]  /*0280*/  @P0 EXIT ;  /* 0x000000000000094d */ /* 0x000fea0003800000 */
[----:B0-----:R-:W-:Y:S01]  /*0290*/  IMAD.IADD R4, R3, 0x1, -R0 ;  /* 0x0000000103047824 */ /* 0x001fe200078e0a00 */
[----:B------:R-:W-:Y:S01]  /*02a0*/  BSSY.RECONVERGENT B0, `(.L_x_10) ;  /* 0x0000020000007945 */ /* 0x000fe20003800200 */
[----:B------:R-:W-:-:S03]  /*02b0*/  IMAD.IADD R7, R0, 0x1, -R3 ;  /* 0x0000000100077824 */ /* 0x000fc600078e0a03 */
[----:B------:R-:W-:Y:S02]  /*02c0*/  ISETP.GT.U32.AND P1, PT, R4, -0x10, PT ;  /* 0xfffffff00400780c */ /* 0x000fe40003f24070 */
[----:B------:R-:W-:-:S04]  /*02d0*/  LOP3.LUT R9, R7, 0xf, RZ, 0xc0, !PT ;  /* 0x0000000f07097812 */ /* 0x000fc800078ec0ff */
[----:B------:R-:W-:-:S07]  /*02e0*/  ISETP.NE.AND P0, PT, R9, RZ, PT ;  /* 0x000000ff0900720c */ /* 0x000fce0003f05270 */
[----:B------:R-:W-:Y:S06]  /*02f0*/  @P1 BRA `(.L_x_11) ;  /* 0x0000000000681947 */ /* 0x000fec0003800000 */
[----:B------:R-:W0:Y:S01]  /*0300*/  LDC.64 R10, c[0x0][0x380] ;  /* 0x0000e000ff0a7b82 */ /* 0x000e220000000a00 */
[----:B------:R-:W-:-:S05]  /*0310*/  LOP3.LUT R4, R7, 0xfffffff0, RZ, 0xc0, !PT ;  /* 0xfffffff007047812 */ /* 0x000fca00078ec0ff */
[----:B------:R-:W-:-:S07]  /*0320*/  IMAD.MOV R6, RZ, RZ, -R4 ;  /* 0x000000ffff067224 */ /* 0x000fce00078e0a04 */
.L_x_12:
[----:B------:R-:W-:Y:S01]  /*0330*/  SHF.R.S32.HI R8, RZ, 0x1f, R3 ;  /* 0x0000001fff087819 */ /* 0x000fe20000011403 */
[----:B------:R-:W-:Y:S01]  /*0340*/  VIADD R6, R6, 0x10 ;  /* 0x0000001006067836 */ /* 0x000fe20000000000 */
[C---:B01----:R-:W-:Y:S01]  /*0350*/  IADD3 R4, P1, P2, R3.reuse, 0x7, R10 ;  /* 0x0000000703047810 */ /* 0x043fe20007a3e00a */
[----:B------:R-:W-:-:S03]  /*0360*/  VIADD R3, R3, 0x10 ;  /* 0x0000001003037836 */ /* 0x000fc60000000000 */
[----:B------:R-:W-:Y:S02]  /*0370*/  IADD3.X R5, PT, PT, R8, R11, RZ, P1, P2 ;  /* 0x0000000b08057210 */ /* 0x000fe40000fe44ff */
[----:B------:R-:W-:-:S03]  /*0380*/  ISETP.NE.AND P1, PT, R6, RZ, PT ;  /* 0x000000ff0600720c */ /* 0x000fc60003f25270 */
[----:B------:R1:W-:Y:S04]  /*0390*/  STG.E.U8 desc[UR4][R4.64+-0x7], R2 ;  /* 0xfffff90204007986 */ /* 0x0003e8000c101104 */
        /* <DEDUP_REMOVED lines=14> */
[----:B------:R1:W-:Y:S01]  /*0480*/  STG.E.U8 desc[UR4][R4.64+0x8], R2 ;  /* 0x0000080204007986 */ /* 0x0003e2000c101104 */
[----:B------:R-:W-:Y:S05]  /*0490*/  @P1 BRA `(.L_x_12) ;  /* 0xfffffffc00a41947 */ /* 0x000fea000383ffff */
.L_x_11:
[----:B------:R-:W-:Y:S05]  /*04a0*/  BSYNC.RECONVERGENT B0 ;  /* 0x0000000000007941 */ /* 0x000fea0003800200 */
.L_x_10:
[----:B------:R-:W-:Y:S05]  /*04b0*/  @!P0 EXIT ;  /* 0x000000000000894d */ /* 0x000fea0003800000 */
[----:B------:R-:W-:Y:S01]  /*04c0*/  ISETP.GE.U32.AND P0, PT, R9, 0x8, PT ;  /* 0x000000080900780c */ /* 0x000fe20003f06070 */
[----:B------:R-:W-:Y:S01]  /*04d0*/  BSSY.RECONVERGENT B0, `(.L_x_13) ;  /* 0x0000010000007945 */ /* 0x000fe20003800200 */
[----:B------:R-:W-:-:S04]  /*04e0*/  LOP3.LUT R7, R7, 0x7, RZ, 0xc0, !PT ;  /* 0x0000000707077812 */ /* 0x000fc800078ec0ff */
[----:B------:R-:W-:-:S07]  /*04f0*/  ISETP.NE.AND P1, PT, R7, RZ, PT ;  /* 0x000000ff0700720c */ /* 0x000fce0003f25270 */
[----:B------:R-:W-:Y:S06]  /*0500*/  @!P0 BRA `(.L_x_14) ;  /* 0x0000000000308947 */ /* 0x000fec0003800000 */
[----:B------:R-:W1:Y:S02]  /*0510*/  LDCU.64 UR6, c[0x0][0x380] ;  /* 0x00007000ff0677ac */ /* 0x000e640008000a00 */
[----:B-1----:R-:W-:-:S04]  /*0520*/  IADD3 R4, P0, PT, R3, UR6, RZ ;  /* 0x0000000603047c10 */ /* 0x002fc8000ff1e0ff */
[C---:B------:R-:W-:Y:S01]  /*0530*/  LEA.HI.X.SX32 R5, R3.reuse, UR7, 0x1, P0 ;  /* 0x0000000703057c11 */ /* 0x040fe200080f0eff */
[----:B------:R-:W-:-:S04]  /*0540*/  VIADD R3, R3, 0x8 ;  /* 0x0000000803037836 */ /* 0x000fc80000000000 */
[----:B------:R0:W-:Y:S04]  /*0550*/  STG.E.U8 desc[UR4][R4.64], R2 ;  /* 0x0000000204007986 */ /* 0x0001e8000c101104 */
[----:B------:R0:W-:Y:S04]  /*0560*/  STG.E.U8 desc[UR4][R4.64+0x1], R2 ;  /* 0x0000010204007986 */ /* 0x0001e8000c101104 */
[----:B------:R0:W-:Y:S04]  /*0570*/  STG.E.U8 desc[UR4][R4.64+0x2], R2 ;  /* 0x0000020204007986 */ /* 0x0001e8000c101104 */
[----:B------:R0:W-:Y:S04]  /*0580*/  STG.E.U8 desc[UR4][R4.64+0x3], R2 ;  /* 0x0000030204007986 */ /* 0x0001e8000c101104 */
[----:B------:R0:W-:Y:S04]  /*0590*/  STG.E.U8 desc[UR4][R4.64+0x4], R2 ;  /* 0x0000040204007986 */ /* 0x0001e8000c101104 */
[----:B------:R0:W-:Y:S04]  /*05a0*/  STG.E.U8 desc[UR4][R4.64+0x5], R2 ;  /* 0x0000050204007986 */ /* 0x0001e8000c101104 */
[----:B------:R0:W-:Y:S04]  /*05b0*/  STG.E.U8 desc[UR4][R4.64+0x6], R2 ;  /* 0x0000060204007986 */ /* 0x0001e8000c101104 */
[----:B------:R0:W-:Y:S02]  /*05c0*/  STG.E.U8 desc[UR4][R4.64+0x7], R2 ;  /* 0x0000070204007986 */ /* 0x0001e4000c101104 */
.L_x_14:
[----:B------:R-:W-:Y:S05]  /*05d0*/  BSYNC.RECONVERGENT B0 ;  /* 0x0000000000007941 */ /* 0x000fea0003800200 */
.L_x_13:
[----:B------:R-:W-:Y:S05]  /*05e0*/  @!P1 EXIT ;  /* 0x000000000000994d */ /* 0x000fea0003800000 */
[----:B------:R-:W-:Y:S01]  /*05f0*/  ISETP.GE.U32.AND P0, PT, R7, 0x4, PT ;  /* 0x000000040700780c */ /* 0x000fe20003f06070 */
[----:B------:R-:W-:Y:S01]  /*0600*/  BSSY.RECONVERGENT B0, `(.L_x_15) ;  /* 0x000000c000007945 */ /* 0x000fe20003800200 */
[----:B------:R-:W-:-:S04]  /*0610*/  LOP3.LUT R0, R0, 0x3, RZ, 0xc0, !PT ;  /* 0x0000000300007812 */ /* 0x000fc800078ec0ff */
[----:B------:R-:W-:-:S07]  /*0620*/  ISETP.NE.AND P1, PT, R0, RZ, PT ;  /* 0x000000ff0000720c */ /* 0x000fce0003f25270 */
[----:B------:R-:W-:Y:S06]  /*0630*/  @!P0 BRA `(.L_x_16) ;  /* 0x0000000000208947 */ /* 0x000fec0003800000 */
[----:B------:R-:W0:Y:S02]  /*0640*/  LDCU.64 UR6, c[0x0][0x380] ;  /* 0x00007000ff0677ac */ /* 0x000e240008000a00 */
[----:B01----:R-:W-:-:S04]  /*0650*/  IADD3 R4, P0, PT, R3, UR6, RZ ;  /* 0x0000000603047c10 */ /* 0x003fc8000ff1e0ff */
[C---:B------:R-:W-:Y:S01]  /*0660*/  LEA.HI.X.SX32 R5, R3.reuse, UR7, 0x1, P0 ;  /* 0x0000000703057c11 */ /* 0x040fe200080f0eff */
[----:B------:R-:W-:-:S04]  /*0670*/  VIADD R3, R3, 0x4 ;  /* 0x0000000403037836 */ /* 0x000fc80000000000 */
[----:B------:R2:W-:Y:S04]  /*0680*/  STG.E.U8 desc[UR4][R4.64], R2 ;  /* 0x0000000204007986 */ /* 0x0005e8000c101104 */
[----:B------:R2:W-:Y:S04]  /*0690*/  STG.E.U8 desc[UR4][R4.64+0x1], R2 ;  /* 0x0000010204007986 */ /* 0x0005e8000c101104 */
[----:B------:R2:W-:Y:S04]  /*06a0*/  STG.E.U8 desc[UR4][R4.64+0x2], R2 ;  /* 0x0000020204007986 */ /* 0x0005e8000c101104 */
[----:B------:R2:W-:Y:S02]  /*06b0*/  STG.E.U8 desc[UR4][R4.64+0x3], R2 ;  /* 0x0000030204007986 */ /* 0x0005e4000c101104 */
.L_x_16:
[----:B------:R-:W-:Y:S05]  /*06c0*/  BSYNC.RECONVERGENT B0 ;  /* 0x0000000000007941 */ /* 0x000fea0003800200 */
.L_x_15:
[----:B------:R-:W-:Y:S05]  /*06d0*/  @!P1 EXIT ;  /* 0x000000000000994d */ /* 0x000fea0003800000 */
[----:B------:R-:W-:Y:S01]  /*06e0*/  IMAD.MOV R0, RZ, RZ, -R0 ;  /* 0x000000ffff007224 */ /* 0x000fe200078e0a00 */
[----:B------:R-:W3:Y:S01]  /*06f0*/  LDCU.64 UR6, c[0x0][0x380] ;  /* 0x00007000ff0677ac */ /* 0x000ee20008000a00 */
[----:B------:R-:W-:-:S05]  /*0700*/  NOP ;  /* 0x0000000000007918 */ /* 0x000fca0000000000 */
.L_x_17:
[----:B01234-:R-:W-:Y:S01]  /*0710*/  IADD3 R4, P0, PT, R3, UR6, RZ ;  /* 0x0000000603047c10 */ /* 0x01ffe2000ff1e0ff */
[----:B------:R-:W-:-:S03]  /*0720*/  VIADD R0, R0, 0x1 ;  /* 0x0000000100007836 */ /* 0x000fc60000000000 */
[C---:B------:R-:W-:Y:S01]  /*0730*/  LEA.HI.X.SX32 R5, R3.reuse, UR7, 0x1, P0 ;  /* 0x0000000703057c11 */ /* 0x040fe200080f0eff */
[----:B------:R-:W-:Y:S01]  /*0740*/  VIADD R3, R3, 0x1 ;  /* 0x0000000103037836 */ /* 0x000fe20000000000 */
[----:B------:R-:W-:-:S03]  /*0750*/  ISETP.NE.AND P0, PT, R0, RZ, PT ;  /* 0x000000ff0000720c */ /* 0x000fc60003f05270 */
[----:B------:R4:W-:Y:S10]  /*0760*/  STG.E.U8 desc[UR4][R4.64], R2 ;  /* 0x0000000204007986 */ /* 0x0009f4000c101104 */
[----:B------:R-:W-:Y:S05]  /*0770*/  @P0 BRA `(.L_x_17) ;  /* 0xfffffffc00e40947 */ /* 0x000fea000383ffff */
[----:B------:R-:W-:Y:S05]  /*0780*/  EXIT ;  /* 0x000000000000794d */ /* 0x000fea0003800000 */
.L_x_18:
        /* <DEDUP_REMOVED lines=15> */
.L_x_20:


//--------------------- .nv.shared.reserved.0     --------------------------
	.section	.nv.shared.reserved.0,"aw",@nobits
	.weak		__nv_reservedSMEM_offset_0_alias
	.size		__nv_reservedSMEM_offset_0_alias, 0, 64
	.other		__nv_reservedSMEM_offset_0_alias,@"STO_CUDA_RESERVED_SHARED STV_DEFAULT"
__nv_reservedSMEM_offset_0_alias:
	.zero		0
	.zero		64


//--------------------- .nv.constant0._Z12memcpyKernelPci --------------------------
	.section	.nv.constant0._Z12memcpyKernelPci,"a",@progbits
	.sectionflags	@""
	.align	4
.nv.constant0._Z12memcpyKernelPci:
	.zero		908


//--------------------- .nv.constant0._Z12memsetKernelPcii --------------------------
	.section	.nv.constant0._Z12memsetKernelPcii,"a",@progbits
	.sectionflags	@""
	.align	4
.nv.constant0._Z12memsetKernelPcii:
	.zero		912


//--------------------- SYMBOLS --------------------------

	.type		.nv.reservedSmem.offset0,@object
	.size		.nv.reservedSmem.offset0,0x4
